	.headerflags	@"EF_CUDA_TEXMODE_UNIFIED EF_CUDA_64BIT_ADDRESS EF_CUDA_ACCELERATORS EF_CUDA_SM90 EF_CUDA_VIRTUAL_SM(EF_CUDA_SM90)"
	.elftype	@"ET_EXEC"


//--------------------- .nv.info                  --------------------------
	.section	.nv.info,"",@"SHT_CUDA_INFO"
	.align	4


	//----- nvinfo : EIATTR_REGCOUNT
	.align		4
        /*0000*/ 	.byte	0x04, 0x2f
        /*0002*/ 	.short	(.L_1 - .L_0)
	.align		4
.L_0:
        /*0004*/ 	.word	index@(triton_mm)
        /*0008*/ 	.word	0x00000038


	//----- nvinfo : EIATTR_MIN_STACK_SIZE
	.align		4
.L_1:
        /*000c*/ 	.byte	0x04, 0x12
        /*000e*/ 	.short	(.L_3 - .L_2)
	.align		4
.L_2:
        /*0010*/ 	.word	index@(triton_mm)
        /*0014*/ 	.word	0x00000000


	//----- nvinfo : EIATTR_FRAME_SIZE
	.align		4
.L_3:
        /*0018*/ 	.byte	0x04, 0x11
        /*001a*/ 	.short	(.L_5 - .L_4)
	.align		4
.L_4:
        /*001c*/ 	.word	index@(triton_mm)
        /*0020*/ 	.word	0x00000000


	//----- nvinfo : EIATTR_MIN_STACK_SIZE
	.align		4
.L_5:
        /*0024*/ 	.byte	0x04, 0x12
        /*0026*/ 	.short	(.L_7 - .L_6)
	.align		4
.L_6:
        /*0028*/ 	.word	index@(triton_mm)
        /*002c*/ 	.word	0x00000000
.L_7:


//--------------------- .nv.info.triton_mm        --------------------------
	.section	.nv.info.triton_mm,"",@"SHT_CUDA_INFO"
	.sectionflags	@""
	.align	4


	//----- nvinfo : EIATTR_CUDA_API_VERSION
	.align		4
        /*0000*/ 	.byte	0x04, 0x37
        /*0002*/ 	.short	(.L_9 - .L_8)
.L_8:
        /*0004*/ 	.word	0x0000007c


	//----- nvinfo : EIATTR_KPARAM_INFO
	.align		4
.L_9:
        /*0008*/ 	.byte	0x04, 0x17
        /*000a*/ 	.short	(.L_11 - .L_10)
.L_10:
        /*000c*/ 	.word	0x00000000
        /*0010*/ 	.short	0x0003
        /*0012*/ 	.short	0x0018
        /*0014*/ 	.byte	0x00, 0xf0, 0x11, 0x00


	//----- nvinfo : EIATTR_KPARAM_INFO
	.align		4
.L_11:
        /*0018*/ 	.byte	0x04, 0x17
        /*001a*/ 	.short	(.L_13 - .L_12)
.L_12:
        /*001c*/ 	.word	0x00000000
        /*0020*/ 	.short	0x0002
        /*0022*/ 	.short	0x0010
        /*0024*/ 	.byte	0x00, 0xf0, 0x21, 0x00


	//----- nvinfo : EIATTR_KPARAM_INFO
	.align		4
.L_13:
        /*0028*/ 	.byte	0x04, 0x17
        /*002a*/ 	.short	(.L_15 - .L_14)
.L_14:
        /*002c*/ 	.word	0x00000000
        /*0030*/ 	.short	0x0001
        /*0032*/ 	.short	0x0008
        /*0034*/ 	.byte	0x00, 0xf0, 0x21, 0x00


	//----- nvinfo : EIATTR_KPARAM_INFO
	.align		4
.L_15:
        /*0038*/ 	.byte	0x04, 0x17
        /*003a*/ 	.short	(.L_17 - .L_16)
.L_16:
        /*003c*/ 	.word	0x00000000
        /*0040*/ 	.short	0x0000
        /*0042*/ 	.short	0x0000
        /*0044*/ 	.byte	0x00, 0xf0, 0x21, 0x00


	//----- nvinfo : EIATTR_SPARSE_MMA_MASK
	.align		4
.L_17:
        /*0048*/ 	.byte	0x03, 0x50
        /*004a*/ 	.short	0x0000


	//----- nvinfo : EIATTR_MAXREG_COUNT
	.align		4
        /*004c*/ 	.byte	0x03, 0x1b
        /*004e*/ 	.short	0x00ff


	//----- nvinfo : EIATTR_EXIT_INSTR_OFFSETS
	.align		4
        /*0050*/ 	.byte	0x04, 0x1c
        /*0052*/ 	.short	(.L_19 - .L_18)


	//   ....[0]....
.L_18:
        /*0054*/ 	.word	0x00001720


	//   ....[1]....
        /*0058*/ 	.word	0x00001750


	//----- nvinfo : EIATTR_MAX_THREADS
	.align		4
.L_19:
        /*005c*/ 	.byte	0x04, 0x05
        /*005e*/ 	.short	(.L_21 - .L_20)
.L_20:
        /*0060*/ 	.word	0x00000080
        /*0064*/ 	.word	0x00000001
        /*0068*/ 	.word	0x00000001


	//----- nvinfo : EIATTR_CBANK_PARAM_SIZE
	.align		4
.L_21:
        /*006c*/ 	.byte	0x03, 0x19
        /*006e*/ 	.short	0x001c


	//----- nvinfo : EIATTR_PARAM_CBANK
	.align		4
        /*0070*/ 	.byte	0x04, 0x0a
        /*0072*/ 	.short	(.L_23 - .L_22)
	.align		4
.L_22:
        /*0074*/ 	.word	index@(.nv.constant0.triton_mm)
        /*0078*/ 	.short	0x0210
        /*007a*/ 	.short	0x001c


	//----- nvinfo : EIATTR_SW_WAR
	.align		4
.L_23:
        /*007c*/ 	.byte	0x04, 0x36
        /*007e*/ 	.short	(.L_25 - .L_24)
.L_24:
        /*0080*/ 	.word	0x00000008
.L_25:


//--------------------- .nv.callgraph             --------------------------
	.section	.nv.callgraph,"",@"SHT_CUDA_CALLGRAPH"
	.align	4
	.sectionentsize	8
	.align		4
        /*0000*/ 	.word	0x00000000
	.align		4
        /*0004*/ 	.word	0xffffffff
	.align		4
        /*0008*/ 	.word	0x00000000
	.align		4
        /*000c*/ 	.word	0xfffffffe
	.align		4
        /*0010*/ 	.word	0x00000000
	.align		4
        /*0014*/ 	.word	0xfffffffd
	.align		4
        /*0018*/ 	.word	0x00000000
	.align		4
        /*001c*/ 	.word	0xfffffffc


//--------------------- .text.triton_mm           --------------------------
	.section	.text.triton_mm,"ax",@progbits
	.sectionflags	@"SHF_BARRIERS=1"
	.align	128
        .global         triton_mm
        .type           triton_mm,@function
        .size           triton_mm,(.L_x_3 - triton_mm)
        .other          triton_mm,@"STO_CUDA_ENTRY STV_DEFAULT"
triton_mm:
.text.triton_mm:
[----:B------:R-:W1:Y:S08]  /*0000*/  LDC R1, c[0x0][0x28] ;  /* 0x00000a00ff017b82 */ /* 0x000e700000000800 */
[----:B------:R-:W2:Y:S01]  /*0010*/  S2UR UR19, SR_CTAID.X ;  /* 0x00000000001379c3 */ /* 0x000ea20000002500 */
[----:B------:R-:W3:Y:S01]  /*0020*/  S2R R4, SR_TID.X ;  /* 0x0000000000047919 */ /* 0x000ee20000002100 */
[----:B------:R-:W-:Y:S01]  /*0030*/  ULDC UR12, c[0x0][0x228] ;  /* 0x00008a00000c7ab9 */ /* 0x000fe20000000800 */
[----:B------:R-:W-:Y:S01]  /*0040*/  ULDC.64 UR20, c[0x0][0x208] ;  /* 0x0000820000147ab9 */ /* 0x000fe20000000a00 */
[----:B------:R-:W-:-:S02]  /*0050*/  CS2R R28, SRZ ;  /* 0x00000000001c7805 */ /* 0x000fc4000001ff00 */
[----:B------:R-:W-:Y:S02]  /*0060*/  CS2R R30, SRZ ;  /* 0x00000000001e7805 */ /* 0x000fe4000001ff00 */
[----:B------:R-:W-:Y:S02]  /*0070*/  CS2R R24, SRZ ;  /* 0x0000000000187805 */ /* 0x000fe4000001ff00 */
[----:B------:R-:W-:Y:S01]  /*0080*/  CS2R R26, SRZ ;  /* 0x00000000001a7805 */ /* 0x000fe2000001ff00 */
[----:B--2---:R-:W-:-:S04]  /*0090*/  UIMAD.WIDE UR4, UR19, 0x2aaaaaab, URZ ;  /* 0x2aaaaaab130478a5 */ /* 0x004fc8000f8e023f */
[----:B------:R-:W-:-:S04]  /*00a0*/  USHF.R.U32.HI UR4, URZ, 0x1f, UR5 ;  /* 0x0000001f3f047899 */ /* 0x000fc80008011605 */
[----:B------:R-:W-:Y:S01]  /*00b0*/  ULEA.HI.SX32 UR8, UR5, UR4, 0x1b ;  /* 0x0000000405087291 */ /* 0x000fe2000f8fda3f */
[C---:B---3--:R-:W-:Y:S01]  /*00c0*/  IMAD.SHL.U32 R51, R4.reuse, 0x4, RZ ;  /* 0x0000000404337824 */ /* 0x048fe200078e00ff */
[--C-:B------:R-:W-:Y:S01]  /*00d0*/  SHF.R.U32.HI R45, RZ, 0x4, R4.reuse ;  /* 0x00000004ff2d7819 */ /* 0x100fe20000011604 */
[----:B------:R-:W-:Y:S01]  /*00e0*/  UMOV UR4, 0x1 ;  /* 0x0000000100047882 */ /* 0x000fe20000000000 */
[----:B------:R-:W-:Y:S01]  /*00f0*/  UIMAD UR10, UR8, -0xc0, UR19 ;  /* 0xffffff40080a78a4 */ /* 0x000fe2000f8e0213 */
[--C-:B------:R-:W-:Y:S01]  /*0100*/  SHF.R.U32.HI R43, RZ, 0x5, R4.reuse ;  /* 0x00000005ff2b7819 */ /* 0x100fe20000011604 */
[----:B------:R-:W-:Y:S01]  /*0110*/  UIMAD UR4, UR8, -0x8, UR4 ;  /* 0xfffffff8080478a4 */ /* 0x000fe2000f8e0204 */
[----:B------:R-:W-:Y:S01]  /*0120*/  SGXT.U32 R45, R45, 0x1 ;  /* 0x000000012d2d781a */ /* 0x000fe20000000000 */
[----:B------:R-:W-:Y:S01]  /*0130*/  IMAD.SHL.U32 R41, R4, 0x20, RZ ;  /* 0x0000002004297824 */ /* 0x000fe200078e00ff */
[----:B------:R-:W-:Y:S01]  /*0140*/  SGXT.U32 R43, R43, 0x2 ;  /* 0x000000022b2b781a */ /* 0x000fe20000000000 */
[----:B------:R-:W-:Y:S01]  /*0150*/  UISETP.LT.AND UP0, UPT, UR4, 0x8, UPT ;  /* 0x000000080400788c */ /* 0x000fe2000bf01270 */
[----:B------:R-:W-:Y:S01]  /*0160*/  IMAD.U32 R5, RZ, RZ, UR10 ;  /* 0x0000000aff057e24 */ /* 0x000fe2000f8e00ff */
[----:B------:R-:W-:Y:S01]  /*0170*/  SHF.R.U32.HI R36, RZ, 0x3, R4 ;  /* 0x00000003ff247819 */ /* 0x000fe20000011604 */
[----:B------:R-:W-:Y:S01]  /*0180*/  IMAD.SHL.U32 R11, R45, 0x20, RZ ;  /* 0x000000202d0b7824 */ /* 0x000fe200078e00ff */
[----:B------:R-:W-:Y:S01]  /*0190*/  USEL UR9, UR4, 0x8, UP0 ;  /* 0x0000000804097887 */ /* 0x000fe20008000000 */
[----:B------:R-:W-:-:S02]  /*01a0*/  LOP3.LUT R41, R41, 0x1e0, RZ, 0xe2, !PT ;  /* 0x000001e029297812 */ /* 0x000fc400078ee2ff */
[----:B------:R-:W-:Y:S01]  /*01b0*/  IABS R5, R5 ;  /* 0x0000000500057213 */ /* 0x000fe20000000000 */
[----:B------:R-:W-:Y:S01]  /*01c0*/  UMOV UR4, URZ ;  /* 0x0000003f00047c82 */ /* 0x000fe20008000000 */
[----:B------:R-:W-:Y:S02]  /*01d0*/  ULOP3.LUT UR10, UR10, UR9, URZ, 0x3c, !UPT ;  /* 0x000000090a0a7292 */ /* 0x000fe4000f8e3c3f */
[----:B------:R-:W-:Y:S01]  /*01e0*/  IMAD.U32 R3, RZ, RZ, UR9 ;  /* 0x00000009ff037e24 */ /* 0x000fe2000f8e00ff */
[----:B------:R-:W-:-:S04]  /*01f0*/  SGXT.U32 R36, R36, 0x1 ;  /* 0x000000012424781a */ /* 0x000fc80000000000 */
[-C--:B------:R-:W-:Y:S02]  /*0200*/  IABS R0, R3.reuse ;  /* 0x0000000300007213 */ /* 0x080fe40000000000 */
[----:B------:R-:W-:Y:S01]  /*0210*/  IABS R6, R3 ;  /* 0x0000000300067213 */ /* 0x000fe20000000000 */
[----:B------:R-:W-:Y:S01]  /*0220*/  IMAD.MOV.U32 R3, RZ, RZ, R5 ;  /* 0x000000ffff037224 */ /* 0x000fe200078e0005 */
[----:B------:R-:W-:-:S04]  /*0230*/  R2UR UR22, R0 ;  /* 0x00000000001672ca */ /* 0x000fc800000e0000 */
[----:B------:R-:W-:-:S09]  /*0240*/  R2UR UR13, R3 ;  /* 0x00000000030d72ca */ /* 0x000fd200000e0000 */
[----:B------:R-:W2:Y:S08]  /*0250*/  I2F.RP R0, UR22 ;  /* 0x0000001600007d06 */ /* 0x000eb00008209400 */
[----:B--2---:R-:W2:Y:S02]  /*0260*/  MUFU.RCP R0, R0 ;  /* 0x0000000000007308 */ /* 0x004ea40000001000 */
[----:B--2---:R-:W-:-:S02]  /*0270*/  VIADD R2, R0, 0xffffffe ;  /* 0x0ffffffe00027836 */ /* 0x004fc40000000000 */
[----:B------:R-:W-:Y:S02]  /*0280*/  IMAD.MOV R0, RZ, RZ, -R6 ;  /* 0x000000ffff007224 */ /* 0x000fe400078e0a06 */
[----:B------:R-:W2:Y:S02]  /*0290*/  LDC.64 R6, c[0x0][0x210] ;  /* 0x00008400ff067b82 */ /* 0x000ea40000000a00 */
[----:B------:R-:W3:Y:S01]  /*02a0*/  F2I.FTZ.U32.TRUNC.NTZ R2, R2 ;  /* 0x0000000200027305 */ /* 0x000ee2000021f000 */
[----:B------:R-:W-:Y:S02]  /*02b0*/  R2UR UR17, R0 ;  /* 0x00000000001172ca */ /* 0x000fe400000e0000 */
[----:B------:R-:W-:-:S04]  /*02c0*/  SHF.R.U32.HI R0, RZ, 0x1, R4 ;  /* 0x00000001ff007819 */ /* 0x000fc80000011604 */
[----:B------:R-:W-:Y:S01]  /*02d0*/  LOP3.LUT R50, R51, 0x18, R0, 0x48, !PT ;  /* 0x0000001833327812 */ /* 0x000fe200078e4800 */
[----:B------:R-:W-:-:S03]  /*02e0*/  IMAD.SHL.U32 R0, R4, 0x8, RZ ;  /* 0x0000000804007824 */ /* 0x000fc600078e00ff */
[----:B------:R-:W-:Y:S02]  /*02f0*/  LOP3.LUT R50, R50, 0x1e4, R51, 0xf8, !PT ;  /* 0x000001e432327812 */ /* 0x000fe400078ef833 */
[----:B------:R-:W-:Y:S02]  /*0300*/  LOP3.LUT R51, R51, 0x1c, RZ, 0xc0, !PT ;  /* 0x0000001c33337812 */ /* 0x000fe400078ec0ff */
[----:B---3--:R-:W-:Y:S01]  /*0310*/  R2UR UR5, R2 ;  /* 0x00000000020572ca */ /* 0x008fe200000e0000 */
[----:B------:R-:W-:Y:S01]  /*0320*/  IMAD.SHL.U32 R2, R43, 0x8, RZ ;  /* 0x000000082b027824 */ /* 0x000fe200078e00ff */
[----:B------:R-:W-:Y:S02]  /*0330*/  LOP3.LUT R52, R0, 0x18, RZ, 0xc0, !PT ;  /* 0x0000001800347812 */ /* 0x000fe400078ec0ff */
[----:B------:R-:W-:Y:S02]  /*0340*/  LOP3.LUT R49, R0, 0x18, R4, 0x48, !PT ;  /* 0x0000001800317812 */ /* 0x000fe400078e4804 */
[----:B------:R-:W-:-:S04]  /*0350*/  LOP3.LUT R11, R11, R2, RZ, 0xfc, !PT ;  /* 0x000000020b0b7212 */ /* 0x000fc800078efcff */
[----:B------:R-:W-:-:S03]  /*0360*/  LOP3.LUT R11, R11, 0x7, R4, 0xf8, !PT ;  /* 0x000000070b0b7812 */ /* 0x000fc600078ef804 */
[----:B------:R-:W-:Y:S02]  /*0370*/  UIADD3 UR6, URZ, -UR5, URZ ;  /* 0x800000053f067290 */ /* 0x000fe4000fffe03f */
[----:B------:R-:W-:Y:S02]  /*0380*/  IMAD.SHL.U32 R40, R11, 0x20, RZ ;  /* 0x000000200b287824 */ /* 0x000fe400078e00ff */
[----:B------:R-:W-:-:S04]  /*0390*/  UIMAD UR6, UR6, UR22, URZ ;  /* 0x00000016060672a4 */ /* 0x000fc8000f8e023f */
[----:B------:R-:W-:Y:S02]  /*03a0*/  UIMAD.WIDE.U32 UR4, UR5, UR6, UR4 ;  /* 0x00000006050472a5 */ /* 0x000fe4000f8e0004 */
[----:B------:R-:W-:-:S04]  /*03b0*/  USHF.R.U32.HI UR6, URZ, 0x1f, UR12 ;  /* 0x0000001f3f067899 */ /* 0x000fc8000801160c */
[----:B------:R-:W-:Y:S01]  /*03c0*/  ULOP3.LUT UR7, UR6, UR12, URZ, 0xc0, !UPT ;  /* 0x0000000c06077292 */ /* 0x000fe2000f8ec03f */
[----:B------:R-:W-:Y:S01]  /*03d0*/  UMOV UR11, UR5 ;  /* 0x00000005000b7c82 */ /* 0x000fe20008000000 */
[----:B------:R-:W-:Y:S02]  /*03e0*/  UIADD3 UR6, UR6, UR12, URZ ;  /* 0x0000000c06067290 */ /* 0x000fe4000fffe03f */
[----:B------:R-:W-:Y:S02]  /*03f0*/  UIMAD.WIDE.U32 UR4, UR11, UR13, URZ ;  /* 0x0000000d0b0472a5 */ /* 0x000fe4000f8e003f */
[----:B------:R-:W-:Y:S02]  /*0400*/  UIADD3 UR7, -UR7, URZ, URZ ;  /* 0x0000003f07077290 */ /* 0x000fe4000fffe13f */
[----:B------:R-:W-:Y:S02]  /*0410*/  UIMAD UR4, UR5, UR17, UR13 ;  /* 0x00000011050472a4 */ /* 0x000fe4000f8e020d */
[----:B------:R-:W-:-:S02]  /*0420*/  ULEA.HI UR6, UR6, UR7, URZ, 0x1f ;  /* 0x0000000706067291 */ /* 0x000fc4000f8ff83f */
[----:B------:R-:W-:Y:S02]  /*0430*/  UISETP.GT.U32.AND UP2, UPT, UR22, UR4, UPT ;  /* 0x000000041600728c */ /* 0x000fe4000bf44070 */
[----:B------:R-:W-:-:S04]  /*0440*/  USHF.L.U32 UR6, UR6, 0x1, URZ ;  /* 0x0000000106067899 */ /* 0x000fc8000800063f */
[----:B------:R-:W-:Y:S02]  /*0450*/  UISETP.GT.AND UP1, UPT, UR6, 0x20, UPT ;  /* 0x000000200600788c */ /* 0x000fe4000bf24270 */
[C---:B------:R-:W-:Y:S01]  /*0460*/  ISETP.GE.AND P0, PT, R51.reuse, UR6, PT ;  /* 0x0000000633007c0c */ /* 0x040fe2000bf06270 */
[----:B------:R-:W-:Y:S02]  /*0470*/  UIADD3 UR7, UR6, -0x20, URZ ;  /* 0xffffffe006077890 */ /* 0x000fe4000fffe03f */
[----:B------:R-:W-:Y:S01]  /*0480*/  ISETP.GE.AND P2, PT, R52, UR6, PT ;  /* 0x0000000634007c0c */ /* 0x000fe2000bf46270 */
[----:B------:R-:W-:Y:S01]  /*0490*/  @!UP2 UIADD3 UR4, UR4, -UR22, URZ ;  /* 0x800000160404a290 */ /* 0x000fe2000fffe03f */
[----:B------:R-:W-:Y:S01]  /*04a0*/  SEL R2, RZ, 0x8, P0 ;  /* 0x00000008ff027807 */ /* 0x000fe20000000000 */
[----:B------:R-:W-:Y:S01]  /*04b0*/  @!UP2 UIADD3 UR5, UR5, 0x1, URZ ;  /* 0x000000010505a890 */ /* 0x000fe2000fffe03f */
[----:B------:R-:W-:Y:S01]  /*04c0*/  PLOP3.LUT P0, PT, PT, PT, UP1, 0x80, 0x0 ;  /* 0x000000000000781c */ /* 0x000fe20003f0f018 */
[----:B------:R-:W-:Y:S01]  /*04d0*/  UISETP.GE.U32.AND UP0, UPT, UR4, UR22, UPT ;  /* 0x000000160400728c */ /* 0x000fe2000bf06070 */
[----:B------:R-:W-:Y:S01]  /*04e0*/  ISETP.LT.AND P1, PT, RZ, UR6, PT ;  /* 0x00000006ff007c0c */ /* 0x000fe2000bf21270 */
[----:B------:R-:W-:Y:S01]  /*04f0*/  UISETP.GE.AND UP1, UPT, UR10, URZ, UPT ;  /* 0x0000003f0a00728c */ /* 0x000fe2000bf26270 */
[----:B------:R-:W-:Y:S01]  /*0500*/  SEL R3, RZ, 0x10, P2 ;  /* 0x00000010ff037807 */ /* 0x000fe20001000000 */
[----:B------:R-:W3:Y:S01]  /*0510*/  S2UR UR10, SR_CgaCtaId ;  /* 0x00000000000a79c3 */ /* 0x000ee20000008800 */
[----:B------:R-:W-:Y:S01]  /*0520*/  SEL R2, R2, RZ, P1 ;  /* 0x000000ff02027207 */ /* 0x000fe20000800000 */
[----:B------:R-:W-:Y:S01]  /*0530*/  UMOV UR4, 0x400 ;  /* 0x0000040000047882 */ /* 0x000fe20000000000 */
[----:B------:R-:W-:-:S02]  /*0540*/  ISETP.GE.AND P3, PT, R51, UR7, PT ;  /* 0x0000000733007c0c */ /* 0x000fc4000bf66270 */
[----:B------:R-:W-:Y:S02]  /*0550*/  SEL R3, R3, RZ, P1 ;  /* 0x000000ff03037207 */ /* 0x000fe40000800000 */
[----:B------:R-:W-:Y:S01]  /*0560*/  @UP0 UIADD3 UR5, UR5, 0x1, URZ ;  /* 0x0000000105050890 */ /* 0x000fe2000fffe03f */
[----:B------:R-:W-:Y:S01]  /*0570*/  ISETP.NE.U32.AND P1, PT, R2, RZ, PT ;  /* 0x000000ff0200720c */ /* 0x000fe20003f25070 */
[----:B------:R-:W-:Y:S01]  /*0580*/  UISETP.NE.AND UP0, UPT, UR9, URZ, UPT ;  /* 0x0000003f0900728c */ /* 0x000fe2000bf05270 */
[----:B------:R-:W-:Y:S01]  /*0590*/  SHF.R.U32.HI R2, RZ, 0x2, R4 ;  /* 0x00000002ff027819 */ /* 0x000fe20000011604 */
[----:B------:R-:W-:Y:S01]  /*05a0*/  ULOP3.LUT UR9, URZ, UR9, URZ, 0x33, !UPT ;  /* 0x000000093f097292 */ /* 0x000fe2000f8e333f */
[----:B------:R-:W-:Y:S01]  /*05b0*/  SEL R5, RZ, 0x8, P3 ;  /* 0x00000008ff057807 */ /* 0x000fe20001800000 */
[----:B------:R-:W-:Y:S01]  /*05c0*/  @!UP1 UIADD3 UR5, -UR5, URZ, URZ ;  /* 0x0000003f05059290 */ /* 0x000fe2000fffe13f */
[----:B------:R-:W-:Y:S01]  /*05d0*/  SGXT.U32 R2, R2, 0x5 ;  /* 0x000000050202781a */ /* 0x000fe20000000000 */
[----:B------:R-:W-:Y:S01]  /*05e0*/  UISETP.GE.AND UP1, UPT, UR6, 0x1, UPT ;  /* 0x000000010600788c */ /* 0x000fe2000bf26270 */
[----:B------:R-:W-:Y:S01]  /*05f0*/  SEL R5, R5, RZ, P0 ;  /* 0x000000ff05057207 */ /* 0x000fe20000000000 */
[----:B------:R-:W-:Y:S01]  /*0600*/  USEL UR5, UR9, UR5, !UP0 ;  /* 0x0000000509057287 */ /* 0x000fe2000c000000 */
[----:B------:R-:W-:-:S02]  /*0610*/  ISETP.GE.AND P4, PT, R52, UR7, PT ;  /* 0x0000000734007c0c */ /* 0x000fc4000bf86270 */
[C---:B------:R-:W-:Y:S01]  /*0620*/  LOP3.LUT R48, R2.reuse, 0x20, RZ, 0xfc, !PT ;  /* 0x0000002002307812 */ /* 0x040fe200078efcff */
[----:B------:R-:W-:Y:S01]  /*0630*/  USHF.L.U32 UR18, UR5, 0x7, URZ ;  /* 0x0000000705127899 */ /* 0x000fe2000800063f */
[C---:B------:R-:W-:Y:S02]  /*0640*/  LOP3.LUT R47, R2.reuse, 0x40, RZ, 0xfc, !PT ;  /* 0x00000040022f7812 */ /* 0x040fe400078efcff */
[----:B------:R-:W-:Y:S01]  /*0650*/  LOP3.LUT R46, R2, 0x60, RZ, 0xfc, !PT ;  /* 0x00000060022e7812 */ /* 0x000fe200078efcff */
[--C-:B------:R-:W-:Y:S01]  /*0660*/  IMAD R48, R48, 0x20, R49.reuse ;  /* 0x0000002030307824 */ /* 0x100fe200078e0231 */
[----:B------:R-:W-:Y:S01]  /*0670*/  ISETP.NE.U32.AND P3, PT, R5, RZ, PT ;  /* 0x000000ff0500720c */ /* 0x000fe20003f65070 */
[----:B------:R-:W-:Y:S01]  /*0680*/  IMAD.U32 R15, RZ, RZ, UR18 ;  /* 0x00000012ff0f7e24 */ /* 0x000fe2000f8e00ff */
[----:B------:R-:W-:Y:S01]  /*0690*/  ISETP.NE.U32.AND P2, PT, R3, RZ, PT ;  /* 0x000000ff0300720c */ /* 0x000fe20003f45070 */
[----:B------:R-:W-:Y:S01]  /*06a0*/  IMAD.U32 R9, RZ, RZ, UR18 ;  /* 0x00000012ff097e24 */ /* 0x000fe2000f8e00ff */
[----:B------:R-:W-:Y:S01]  /*06b0*/  LOP3.LUT R5, R2, UR18, RZ, 0xfc, !PT ;  /* 0x0000001202057c12 */ /* 0x000fe2000f8efcff */
[----:B------:R-:W-:Y:S01]  /*06c0*/  IMAD.U32 R13, RZ, RZ, UR18 ;  /* 0x00000012ff0d7e24 */ /* 0x000fe2000f8e00ff */
[----:B------:R-:W-:Y:S01]  /*06d0*/  LOP3.LUT R10, R15, 0x60, R2, 0xfe, !PT ;  /* 0x000000600f0a7812 */ /* 0x000fe200078efe02 */
[--C-:B------:R-:W-:Y:S01]  /*06e0*/  IMAD R47, R47, 0x20, R49.reuse ;  /* 0x000000202f2f7824 */ /* 0x100fe200078e0231 */
[----:B------:R-:W-:Y:S01]  /*06f0*/  SEL R3, RZ, 0x10, P4 ;  /* 0x00000010ff037807 */ /* 0x000fe20002000000 */
[--C-:B------:R-:W-:Y:S01]  /*0700*/  IMAD R46, R46, 0x20, R49.reuse ;  /* 0x000000202e2e7824 */ /* 0x100fe200078e0231 */
[----:B------:R-:W-:Y:S01]  /*0710*/  LOP3.LUT R9, R9, 0x40, R2, 0xfe, !PT ;  /* 0x0000004009097812 */ /* 0x000fe200078efe02 */
[----:B------:R-:W-:Y:S01]  /*0720*/  IMAD R49, R2, 0x20, R49 ;  /* 0x0000002002317824 */ /* 0x000fe200078e0231 */
[----:B------:R-:W-:Y:S01]  /*0730*/  LOP3.LUT R8, R13, 0x20, R2, 0xfe, !PT ;  /* 0x000000200d087812 */ /* 0x000fe200078efe02 */
[----:B------:R-:W-:Y:S01]  /*0740*/  IMAD.HI R13, R5, 0x2aaaaaab, RZ ;  /* 0x2aaaaaab050d7827 */ /* 0x000fe200078e02ff */
[----:B------:R-:W-:Y:S01]  /*0750*/  SEL R3, R3, RZ, P0 ;  /* 0x000000ff03037207 */ /* 0x000fe20000000000 */
[----:B---3--:R-:W-:-:S02]  /*0760*/  UPRMT UR10, UR10, 0x654, UR4 ;  /* 0x000006540a0a7896 */ /* 0x008fc40008000004 */
[----:B------:R-:W-:Y:S01]  /*0770*/  IMAD.HI R2, R10, 0x2aaaaaab, RZ ;  /* 0x2aaaaaab0a027827 */ /* 0x000fe200078e02ff */
[----:B------:R-:W-:Y:S02]  /*0780*/  ISETP.NE.U32.AND P0, PT, R3, RZ, PT ;  /* 0x000000ff0300720c */ /* 0x000fe40003f05070 */
[----:B------:R-:W-:Y:S01]  /*0790*/  SHF.R.U32.HI R16, RZ, 0x1f, R13 ;  /* 0x0000001fff107819 */ /* 0x000fe2000001160d */
[----:B------:R-:W-:Y:S01]  /*07a0*/  IMAD.HI R14, R8, 0x2aaaaaab, RZ ;  /* 0x2aaaaaab080e7827 */ /* 0x000fe200078e02ff */
[----:B------:R-:W-:Y:S02]  /*07b0*/  SHF.R.U32.HI R3, RZ, 0x1f, R2 ;  /* 0x0000001fff037819 */ /* 0x000fe40000011602 */
[----:B------:R-:W-:Y:S01]  /*07c0*/  LEA.HI R16, R13, R16, RZ, 0x17 ;  /* 0x000000100d107211 */ /* 0x000fe200078fb8ff */
[----:B------:R-:W-:Y:S01]  /*07d0*/  IMAD.HI R12, R9, 0x2aaaaaab, RZ ;  /* 0x2aaaaaab090c7827 */ /* 0x000fe200078e02ff */
[----:B------:R-:W-:Y:S02]  /*07e0*/  LEA.HI R13, R2, R3, RZ, 0x17 ;  /* 0x00000003020d7211 */ /* 0x000fe400078fb8ff */
[----:B------:R-:W3:Y:S01]  /*07f0*/  LDC.64 R2, c[0x0][0x218] ;  /* 0x00008600ff027b82 */ /* 0x000ee20000000a00 */
[----:B------:R-:W-:Y:S01]  /*0800*/  SHF.R.U32.HI R17, RZ, 0x1f, R14 ;  /* 0x0000001fff117819 */ /* 0x000fe2000001160e */
[----:B------:R-:W-:Y:S01]  /*0810*/  IMAD R16, R16, -0xc00, R5 ;  /* 0xfffff40010107824 */ /* 0x000fe200078e0205 */
[----:B------:R-:W-:Y:S01]  /*0820*/  SHF.R.U32.HI R15, RZ, 0x1f, R12 ;  /* 0x0000001fff0f7819 */ /* 0x000fe2000001160c */
[----:B------:R-:W-:Y:S01]  /*0830*/  IMAD R5, R13, -0xc00, R10 ;  /* 0xfffff4000d057824 */ /* 0x000fe200078e020a */
[----:B------:R-:W-:Y:S01]  /*0840*/  LEA.HI R17, R14, R17, RZ, 0x17 ;  /* 0x000000110e117211 */ /* 0x000fe200078fb8ff */
[----:B------:R-:W-:Y:S01]  /*0850*/  IMAD.SHL.U32 R53, R16, 0x100, RZ ;  /* 0x0000010010357824 */ /* 0x000fe200078e00ff */
[----:B------:R-:W-:Y:S01]  /*0860*/  LEA.HI R12, R12, R15, RZ, 0x17 ;  /* 0x0000000f0c0c7211 */ /* 0x000fe200078fb8ff */
[----:B------:R-:W-:Y:S01]  /*0870*/  IMAD.SHL.U32 R5, R5, 0x100, RZ ;  /* 0x0000010005057824 */ /* 0x000fe200078e00ff */
[----:B------:R-:W-:Y:S01]  /*0880*/  LEA R50, R50, UR10, 0x1 ;  /* 0x0000000a32327c11 */ /* 0x000fe2000f8e08ff */
[----:B------:R-:W-:Y:S01]  /*0890*/  IMAD R17, R17, -0xc00, R8 ;  /* 0xfffff40011117824 */ /* 0x000fe200078e0208 */
[----:B------:R-:W-:Y:S01]  /*08a0*/  LOP3.LUT R13, R53, 0x18, R0, 0xf8, !PT ;  /* 0x00000018350d7812 */ /* 0x000fe200078ef800 */
[----:B------:R-:W-:Y:S01]  /*08b0*/  IMAD R12, R12, -0xc00, R9 ;  /* 0xfffff4000c0c7824 */ /* 0x000fe200078e0209 */
[----:B------:R-:W-:Y:S01]  /*08c0*/  LOP3.LUT R19, R5, 0x18, R0, 0xf8, !PT ;  /* 0x0000001805137812 */ /* 0x000fe200078ef800 */
[----:B------:R-:W-:Y:S01]  /*08d0*/  IMAD.SHL.U32 R39, R17, 0x100, RZ ;  /* 0x0000010011277824 */ /* 0x000fe200078e00ff */
[----:B------:R-:W-:Y:S01]  /*08e0*/  LEA R21, R49, UR10, 0x1 ;  /* 0x0000000a31157c11 */ /* 0x000fe2000f8e08ff */
[----:B------:R-:W-:Y:S01]  /*08f0*/  IMAD.SHL.U32 R37, R12, 0x100, RZ ;  /* 0x000001000c257824 */ /* 0x000fe200078e00ff */
[----:B------:R-:W-:Y:S01]  /*0900*/  LEA R23, R48, UR10, 0x1 ;  /* 0x0000000a30177c11 */ /* 0x000fe2000f8e08ff */
[----:B--2---:R-:W-:Y:S01]  /*0910*/  IMAD.WIDE.U32 R8, R51, 0x2, R6 ;  /* 0x0000000233087825 */ /* 0x004fe200078e0006 */
[----:B------:R-:W-:-:S02]  /*0920*/  LOP3.LUT R15, R39, 0x18, R0, 0xf8, !PT ;  /* 0x00000018270f7812 */ /* 0x000fc400078ef800 */
[----:B------:R-:W-:Y:S02]  /*0930*/  LOP3.LUT R17, R37, 0x18, R0, 0xf8, !PT ;  /* 0x0000001825117812 */ /* 0x000fe400078ef800 */
[----:B------:R-:W-:Y:S01]  /*0940*/  LEA R33, R47, UR10, 0x1 ;  /* 0x0000000a2f217c11 */ /* 0x000fe2000f8e08ff */
[----:B---3--:R-:W-:Y:S01]  /*0950*/  IMAD.WIDE R12, R13, 0x2, R2 ;  /* 0x000000020d0c7825 */ /* 0x008fe200078e0202 */
[----:B------:R-:W-:Y:S01]  /*0960*/  LEA R35, R46, UR10, 0x1 ;  /* 0x0000000a2e237c11 */ /* 0x000fe2000f8e08ff */
[----:B------:R-:W-:Y:S01]  /*0970*/  @!PT LDS RZ, [RZ] ;  /* 0x00000000fffff984 */ /* 0x000fe20000000800 */
[----:B------:R-:W-:Y:S01]  /*0980*/  @!PT LDS RZ, [RZ] ;  /* 0x00000000fffff984 */ /* 0x000fe20000000800 */
[----:B------:R-:W-:Y:S01]  /*0990*/  @!PT LDS RZ, [RZ] ;  /* 0x00000000fffff984 */ /* 0x000fe20000000800 */
[----:B------:R-:W-:Y:S01]  /*09a0*/  LDGSTS.E.64 [R50], desc[UR20][R8.64], P1 ;  /* 0x0000000008327fae */ /* 0x000fe20008921a54 */
[----:B------:R-:W-:Y:S01]  /*09b0*/  SHF.R.U32.HI R0, RZ, 0x1, R4 ;  /* 0x00000001ff007819 */ /* 0x000fe20000011604 */
[--C-:B------:R-:W-:Y:S02]  /*09c0*/  IMAD.WIDE R14, R15, 0x2, R2.reuse ;  /* 0x000000020f0e7825 */ /* 0x100fe400078e0202 */
[----:B------:R-:W0:Y:S01]  /*09d0*/  LDGDEPBAR ;  /* 0x00000000000079af */ /* 0x000e220000000000 */
[----:B------:R-:W-:Y:S01]  /*09e0*/  SGXT.U32 R0, R0, 0x2 ;  /* 0x000000020000781a */ /* 0x000fe20000000000 */
[----:B------:R-:W-:-:S02]  /*09f0*/  IMAD.WIDE R16, R17, 0x2, R2 ;  /* 0x0000000211107825 */ /* 0x000fc400078e0202 */
[----:B------:R-:W-:Y:S01]  /*0a00*/  LDGSTS.E.BYPASS.128 [R21+0x800], desc[UR20][R12.64], P2 ;  /* 0x008000000c157fae */ /* 0x000fe20009101c54 */
[----:B------:R-:W-:Y:S01]  /*0a10*/  LOP3.LUT R10, R45, R0, RZ, 0x3c, !PT ;  /* 0x000000002d0a7212 */ /* 0x000fe200078e3cff */
[----:B------:R-:W-:Y:S02]  /*0a20*/  IMAD.WIDE R18, R19, 0x2, R2 ;  /* 0x0000000213127825 */ /* 0x000fe400078e0202 */
[----:B------:R-:W-:Y:S02]  /*0a30*/  LDGSTS.E.BYPASS.128 [R23+0x800], desc[UR20][R14.64], P2 ;  /* 0x008000000e177fae */ /* 0x000fe40009101c54 */
[----:B------:R-:W-:Y:S02]  /*0a40*/  IMAD.SHL.U32 R10, R10, 0x8, RZ ;  /* 0x000000080a0a7824 */ /* 0x000fe400078e00ff */
[----:B------:R-:W-:Y:S03]  /*0a50*/  LDGSTS.E.BYPASS.128 [R33+0x800], desc[UR20][R16.64], P2 ;  /* 0x0080000010217fae */ /* 0x000fe60009101c54 */
[----:B------:R-:W-:Y:S01]  /*0a60*/  LOP3.LUT R44, R10, R41, RZ, 0xfc, !PT ;  /* 0x000000290a2c7212 */ /* 0x000fe200078efcff */
[----:B------:R-:W-:Y:S01]  /*0a70*/  LDGSTS.E.BYPASS.128 [R35+0x800], desc[UR20][R18.64], P2 ;  /* 0x0080000012237fae */ /* 0x000fe20009101c54 */
[----:B------:R-:W-:-:S03]  /*0a80*/  CS2R R10, SRZ ;  /* 0x00000000000a7805 */ /* 0x000fc6000001ff00 */
[----:B------:R-:W0:Y:S01]  /*0a90*/  LDGDEPBAR ;  /* 0x00000000000079af */ /* 0x000e220000000000 */
[----:B------:R-:W-:Y:S06]  /*0aa0*/  BAR.SYNC.DEFER_BLOCKING 0x0 ;  /* 0x0000000000007b1d */ /* 0x000fec0000010000 */
[----:B------:R-:W-:Y:S01]  /*0ab0*/  @!PT LDS RZ, [RZ] ;  /* 0x00000000fffff984 */ /* 0x000fe20000000800 */
[----:B------:R-:W-:Y:S01]  /*0ac0*/  @!PT LDS RZ, [RZ] ;  /* 0x00000000fffff984 */ /* 0x000fe20000000800 */
[----:B------:R-:W-:Y:S01]  /*0ad0*/  @!PT LDS RZ, [RZ] ;  /* 0x00000000fffff984 */ /* 0x000fe20000000800 */
[----:B------:R2:W-:Y:S04]  /*0ae0*/  LDGSTS.E.64 [R50+0x400], desc[UR20][R8.64+0x40], P3 ;  /* 0x0040004008327fae */ /* 0x0005e80009921a54 */
[----:B------:R-:W0:Y:S04]  /*0af0*/  LDGDEPBAR ;  /* 0x00000000000079af */ /* 0x000e280000000000 */
[----:B------:R3:W-:Y:S04]  /*0b00*/  LDGSTS.E.BYPASS.128 [R21+0x2800], desc[UR20][R12.64+0x40], P0 ;  /* 0x028000400c157fae */ /* 0x0007e80008101c54 */
[----:B------:R4:W-:Y:S01]  /*0b10*/  LDGSTS.E.BYPASS.128 [R23+0x2800], desc[UR20][R14.64+0x40], P0 ;  /* 0x028000400e177fae */ /* 0x0009e20008101c54 */
[----:B--2---:R-:W-:-:S03]  /*0b20*/  CS2R R8, SRZ ;  /* 0x0000000000087805 */ /* 0x004fc6000001ff00 */
[----:B------:R-:W-:Y:S04]  /*0b30*/  LDGSTS.E.BYPASS.128 [R33+0x2800], desc[UR20][R16.64+0x40], P0 ;  /* 0x0280004010217fae */ /* 0x000fe80008101c54 */
[----:B------:R5:W-:Y:S01]  /*0b40*/  LDGSTS.E.BYPASS.128 [R35+0x2800], desc[UR20][R18.64+0x40], P0 ;  /* 0x0280004012237fae */ /* 0x000be20008101c54 */
[----:B---3--:R-:W-:Y:S02]  /*0b50*/  LOP3.LUT R12, R36, R0, RZ, 0x3c, !PT ;  /* 0x00000000240c7212 */ /* 0x008fe400078e3cff */
[----:B------:R-:W-:Y:S02]  /*0b60*/  CS2R R20, SRZ ;  /* 0x0000000000147805 */ /* 0x000fe4000001ff00 */
[----:B------:R-:W-:Y:S01]  /*0b70*/  PLOP3.LUT P0, PT, PT, PT, UP1, 0x80, 0x0 ;  /* 0x000000000000781c */ /* 0x000fe20003f0f018 */
[----:B------:R-:W0:Y:S01]  /*0b80*/  LDGDEPBAR ;  /* 0x00000000000079af */ /* 0x000e220000000000 */
[----:B----4-:R-:W-:Y:S01]  /*0b90*/  CS2R R22, SRZ ;  /* 0x0000000000167805 */ /* 0x010fe2000001ff00 */
[----:B------:R-:W-:Y:S01]  /*0ba0*/  IMAD.SHL.U32 R13, R12, 0x8, RZ ;  /* 0x000000080c0d7824 */ /* 0x000fe200078e00ff */
[----:B------:R-:W-:-:S04]  /*0bb0*/  LEA R12, R44, UR10, 0x1 ;  /* 0x0000000a2c0c7c11 */ /* 0x000fc8000f8e08ff */
[----:B------:R-:W-:-:S04]  /*0bc0*/  LOP3.LUT R42, R40, R13, RZ, 0xfc, !PT ;  /* 0x0000000d282a7212 */ /* 0x000fc800078efcff */
[----:B------:R-:W-:Y:S01]  /*0bd0*/  LEA R38, R42, UR10, 0x1 ;  /* 0x0000000a2a267c11 */ /* 0x000fe2000f8e08ff */
[----:B------:R-:W-:-:S04]  /*0be0*/  DEPBAR.LE SB0, 0x2 ;  /* 0x000080800000791a */ /* 0x000fc80000000000 */
[----:B------:R-:W-:Y:S06]  /*0bf0*/  BAR.SYNC.DEFER_BLOCKING 0x0 ;  /* 0x0000000000007b1d */ /* 0x000fec0000010000 */
[----:B------:R-:W2:Y:S04]  /*0c00*/  LDSM.16.M88.4 R12, [R12] ;  /* 0x000000000c0c783b */ /* 0x000ea80000000200 */
[----:B-1---5:R1:W3:Y:S04]  /*0c10*/  LDSM.16.M88.4 R32, [R38+0x800] ;  /* 0x000800002620783b */ /* 0x0222e80000000200 */
[----:B------:R1:W4:Y:S02]  /*0c20*/  LDSM.16.M88.4 R16, [R38+0x1800] ;  /* 0x001800002610783b */ /* 0x0003240000000200 */
[----:B-1----:R-:W-:Y:S05]  /*0c30*/  @!P0 BRA `(.L_x_0) ;  /* 0x0000000400d48947 */ /* 0x002fea0003800000 */
[----:B------:R-:W-:Y:S01]  /*0c40*/  LOP3.LUT R9, R4, 0x7, RZ, 0xc0, !PT ;  /* 0x0000000704097812 */ /* 0x000fe200078ec0ff */
[C---:B------:R-:W-:Y:S01]  /*0c50*/  IMAD.IADD R23, R52.reuse, 0x1, R5 ;  /* 0x0000000134177824 */ /* 0x040fe200078e0205 */
[----:B------:R-:W-:Y:S01]  /*0c60*/  LOP3.LUT R36, R0, 0x2, R36, 0x1e, !PT ;  /* 0x0000000200247812 */ /* 0x000fe200078e1e24 */
[C---:B------:R-:W-:Y:S01]  /*0c70*/  IMAD.IADD R21, R52.reuse, 0x1, R37 ;  /* 0x0000000134157824 */ /* 0x040fe200078e0225 */
[----:B------:R-:W-:Y:S01]  /*0c80*/  LOP3.LUT R0, R0, 0x2, R45, 0x1e, !PT ;  /* 0x0000000200007812 */ /* 0x000fe200078e1e2d */
[----:B------:R-:W-:Y:S01]  /*0c90*/  IMAD.WIDE.U32 R8, R9, 0x8, R6 ;  /* 0x0000000809087825 */ /* 0x000fe200078e0006 */
[----:B------:R-:W-:Y:S01]  /*0ca0*/  UIADD3 UR12, UR10, 0x800, URZ ;  /* 0x000008000a0c7890 */ /* 0x000fe2000fffe03f */
[----:B------:R-:W-:Y:S01]  /*0cb0*/  CS2R R28, SRZ ;  /* 0x00000000001c7805 */ /* 0x000fe2000001ff00 */
[----:B------:R-:W-:Y:S01]  /*0cc0*/  UIADD3 UR13, UR6, -0x40, URZ ;  /* 0xffffffc0060d7890 */ /* 0x000fe2000fffe03f */
[C---:B------:R-:W-:Y:S01]  /*0cd0*/  IMAD.IADD R7, R52.reuse, 0x1, R39 ;  /* 0x0000000134077824 */ /* 0x040fe200078e0227 */
[----:B------:R-:W-:Y:S01]  /*0ce0*/  CS2R R30, SRZ ;  /* 0x00000000001e7805 */ /* 0x000fe2000001ff00 */
[----:B------:R-:W-:Y:S01]  /*0cf0*/  IMAD.IADD R11, R52, 0x1, R53 ;  /* 0x00000001340b7824 */ /* 0x000fe200078e0235 */
[----:B------:R-:W-:Y:S01]  /*0d00*/  CS2R R24, SRZ ;  /* 0x0000000000187805 */ /* 0x000fe2000001ff00 */
[----:B------:R-:W-:Y:S01]  /*0d10*/  IMAD.SHL.U32 R0, R0, 0x8, RZ ;  /* 0x0000000800007824 */ /* 0x000fe200078e00ff */
[----:B------:R-:W-:Y:S01]  /*0d20*/  CS2R R26, SRZ ;  /* 0x00000000001a7805 */ /* 0x000fe2000001ff00 */
[--C-:B------:R-:W-:Y:S01]  /*0d30*/  IMAD.WIDE R22, R23, 0x2, R2.reuse ;  /* 0x0000000217167825 */ /* 0x100fe200078e0202 */
[----:B------:R-:W-:Y:S01]  /*0d40*/  UMOV UR7, 0x1 ;  /* 0x0000000100077882 */ /* 0x000fe20000000000 */
[----:B------:R-:W-:Y:S01]  /*0d50*/  UMOV UR4, URZ ;  /* 0x0000003f00047c82 */ /* 0x000fe20008000000 */
[----:B------:R-:W-:Y:S01]  /*0d60*/  LOP3.LUT R41, R41, R0, RZ, 0xfc, !PT ;  /* 0x0000000029297212 */ /* 0x000fe200078efcff */
[--C-:B------:R-:W-:Y:S01]  /*0d70*/  IMAD.WIDE R20, R21, 0x2, R2.reuse ;  /* 0x0000000215147825 */ /* 0x100fe200078e0202 */
[----:B------:R-:W-:Y:S01]  /*0d80*/  IADD3 R0, P0, R22, 0x80, RZ ;  /* 0x0000008016007810 */ /* 0x000fe20007f1e0ff */
[----:B------:R-:W-:Y:S01]  /*0d90*/  UMOV UR16, UR10 ;  /* 0x0000000a00107c82 */ /* 0x000fe20008000000 */
[----:B------:R-:W-:Y:S01]  /*0da0*/  UMOV UR5, URZ ;  /* 0x0000003f00057c82 */ /* 0x000fe20008000000 */
[----:B------:R-:W-:Y:S01]  /*0db0*/  IMAD.WIDE R6, R7, 0x2, R2 ;  /* 0x0000000207067825 */ /* 0x000fe200078e0202 */
[----:B------:R-:W-:Y:S01]  /*0dc0*/  UMOV UR14, UR13 ;  /* 0x0000000d000e7c82 */ /* 0x000fe20008000000 */
[----:B------:R-:W-:-:S02]  /*0dd0*/  UMOV UR15, UR12 ;  /* 0x0000000c000f7c82 */ /* 0x000fc40008000000 */
[----:B------:R-:W-:Y:S01]  /*0de0*/  IMAD.WIDE R10, R11, 0x2, R2 ;  /* 0x000000020b0a7825 */ /* 0x000fe200078e0202 */
[----:B------:R-:W-:Y:S02]  /*0df0*/  IADD3 R2, P1, R20, 0x80, RZ ;  /* 0x0000008014027810 */ /* 0x000fe40007f3e0ff */
[----:B------:R-:W-:Y:S01]  /*0e00*/  IADD3 R6, P2, R6, 0x80, RZ ;  /* 0x0000008006067810 */ /* 0x000fe20007f5e0ff */
[----:B------:R-:W-:Y:S02]  /*0e10*/  IMAD.SHL.U32 R3, R36, 0x8, RZ ;  /* 0x0000000824037824 */ /* 0x000fe400078e00ff */
[----:B------:R-:W-:Y:S01]  /*0e20*/  IMAD.X R5, RZ, RZ, R21, P1 ;  /* 0x000000ffff057224 */ /* 0x000fe200008e0615 */
[----:B-1----:R-:W-:Y:S01]  /*0e30*/  IADD3 R38, P1, R8, 0x80, RZ ;  /* 0x0000008008267810 */ /* 0x002fe20007f3e0ff */
[----:B------:R-:W-:Y:S01]  /*0e40*/  IMAD.X R7, RZ, RZ, R7, P2 ;  /* 0x000000ffff077224 */ /* 0x000fe200010e0607 */
[----:B------:R-:W-:Y:S01]  /*0e50*/  LOP3.LUT R40, R40, R3, RZ, 0xfc, !PT ;  /* 0x0000000328287212 */ /* 0x000fe200078efcff */
[----:B------:R-:W-:Y:S01]  /*0e60*/  IMAD.X R3, RZ, RZ, R23, P0 ;  /* 0x000000ffff037224 */ /* 0x000fe200000e0617 */
[----:B------:R-:W-:Y:S01]  /*0e70*/  IADD3 R36, P0, R10, 0x80, RZ ;  /* 0x000000800a247810 */ /* 0x000fe20007f1e0ff */
[----:B------:R-:W-:Y:S01]  /*0e80*/  IMAD.X R39, RZ, RZ, R9, P1 ;  /* 0x000000ffff277224 */ /* 0x000fe200008e0609 */
[----:B------:R-:W-:-:S02]  /*0e90*/  CS2R R20, SRZ ;  /* 0x0000000000147805 */ /* 0x000fc4000001ff00 */
[----:B------:R-:W-:Y:S02]  /*0ea0*/  CS2R R22, SRZ ;  /* 0x0000000000167805 */ /* 0x000fe4000001ff00 */
[----:B------:R-:W-:Y:S01]  /*0eb0*/  CS2R R8, SRZ ;  /* 0x0000000000087805 */ /* 0x000fe2000001ff00 */
[----:B------:R-:W-:Y:S01]  /*0ec0*/  IMAD.X R37, RZ, RZ, R11, P0 ;  /* 0x000000ffff257224 */ /* 0x000fe200000e060b */
[----:B------:R-:W-:-:S07]  /*0ed0*/  CS2R R10, SRZ ;  /* 0x00000000000a7805 */ /* 0x000fce000001ff00 */
.L_x_1:
[----:B--23--:R-:W-:Y:S01]  /*0ee0*/  HMMA.16816.F32.BF16 R28, R12, R32, R28 ;  /* 0x000000200c1c723c */ /* 0x00cfe2000004181c */
[----:B-1----:R-:W-:Y:S01]  /*0ef0*/  LEA R53, R40, UR15, 0x1 ;  /* 0x0000000f28357c11 */ /* 0x002fe2000f8e08ff */
[----:B------:R-:W-:Y:S01]  /*0f00*/  UISETP.GE.AND UP1, UPT, UR5, UR13, UPT ;  /* 0x0000000d0500728c */ /* 0x000fe2000bf26270 */
[----:B------:R-:W-:Y:S01]  /*0f10*/  ISETP.GE.AND P0, PT, R51, UR14, PT ;  /* 0x0000000e33007c0c */ /* 0x000fe2000bf06270 */
[----:B------:R-:W-:Y:S02]  /*0f20*/  UIADD3 UR7, UR7, 0x1, URZ ;  /* 0x0000000107077890 */ /* 0x000fe4000fffe03f */
[----:B------:R-:W-:Y:S01]  /*0f30*/  HMMA.16816.F32.BF16 R24, R12, R34, R24 ;  /* 0x000000220c18723c */ /* 0x000fe20000041818 */
[----:B------:R-:W-:Y:S01]  /*0f40*/  LDSM.16.M88.4 R32, [R53] ;  /* 0x000000003520783b */ /* 0x000fe20000000200 */
[----:B------:R-:W-:Y:S01]  /*0f50*/  PLOP3.LUT P1, PT, PT, PT, UP1, 0x80, 0x0 ;  /* 0x000000000000781c */ /* 0x000fe20003f2f018 */
[----:B------:R-:W-:Y:S02]  /*0f60*/  UISETP.GE.AND UP1, UPT, UR7, 0x2, UPT ;  /* 0x000000020700788c */ /* 0x000fe4000bf26270 */
[----:B------:R-:W-:Y:S01]  /*0f70*/  UIADD3 UR4, UR4, 0x1, URZ ;  /* 0x0000000104047890 */ /* 0x000fe2000fffe03f */
[----:B----4-:R-:W-:Y:S01]  /*0f80*/  HMMA.16816.F32.BF16 R20, R12, R16, R20 ;  /* 0x000000100c14723c */ /* 0x010fe20000041814 */
[----:B------:R-:W-:-:S02]  /*0f90*/  USEL UR7, UR7, URZ, !UP1 ;  /* 0x0000003f07077287 */ /* 0x000fc4000c800000 */
[----:B------:R-:W-:Y:S02]  /*0fa0*/  UISETP.GE.AND UP1, UPT, UR4, 0x2, UPT ;  /* 0x000000020400788c */ /* 0x000fe4000bf26270 */
[----:B------:R-:W-:Y:S01]  /*0fb0*/  ULEA UR15, UR7, UR12, 0xd ;  /* 0x0000000c070f7291 */ /* 0x000fe2000f8e683f */
[----:B------:R-:W-:Y:S01]  /*0fc0*/  HMMA.16816.F32.BF16 R8, R12, R18, R8 ;  /* 0x000000120c08723c */ /* 0x000fe20000041808 */
[----:B------:R1:W-:Y:S01]  /*0fd0*/  LDSM.16.M88.4 R16, [R53+0x1000] ;  /* 0x001000003510783b */ /* 0x0003e20000000200 */
[----:B------:R-:W-:Y:S02]  /*0fe0*/  UIADD3 UR5, UR5, 0x20, URZ ;  /* 0x0000002005057890 */ /* 0x000fe4000fffe03f */
[----:B------:R-:W-:Y:S02]  /*0ff0*/  USEL UR4, UR4, URZ, !UP1 ;  /* 0x0000003f04047287 */ /* 0x000fe4000c800000 */
[----:B------:R-:W-:Y:S01]  /*1000*/  UISETP.GE.AND UP1, UPT, UR5, UR6, UPT ;  /* 0x000000060500728c */ /* 0x000fe2000bf26270 */
[----:B------:R-:W-:Y:S01]  /*1010*/  LEA R12, R41, UR16, 0x1 ;  /* 0x00000010290c7c11 */ /* 0x000fe2000f8e08ff */
[----:B------:R-:W-:Y:S01]  /*1020*/  ULEA UR16, UR4, UR10, 0xa ;  /* 0x0000000a04107291 */ /* 0x000fe2000f8e503f */
[----:B-1----:R-:W-:-:S03]  /*1030*/  LEA R53, R47, UR15, 0x1 ;  /* 0x0000000f2f357c11 */ /* 0x002fc6000f8e08ff */
[----:B------:R-:W-:Y:S01]  /*1040*/  PLOP3.LUT P5, PT, PT, PT, UP1, 0x80, 0x0 ;  /* 0x000000000000781c */ /* 0x000fe20003faf018 */
[----:B------:R-:W1:Y:S02]  /*1050*/  LDSM.16.M88.4 R12, [R12] ;  /* 0x000000000c0c783b */ /* 0x000e640000000200 */
[----:B-1----:R-:W-:Y:S06]  /*1060*/  HMMA.16816.F32.BF16 R28, R12, R32, R28 ;  /* 0x000000200c1c723c */ /* 0x002fec000004181c */
[----:B------:R-:W-:Y:S01]  /*1070*/  HMMA.16816.F32.BF16 R20, R12, R16, R20 ;  /* 0x000000100c14723c */ /* 0x000fe20000041814 */
[----:B------:R-:W-:-:S02]  /*1080*/  SEL R32, RZ, 0x8, P0 ;  /* 0x00000008ff207807 */ /* 0x000fc40000000000 */
[----:B------:R-:W-:Y:S02]  /*1090*/  LEA R33, R49, UR15, 0x1 ;  /* 0x0000000f31217c11 */ /* 0x000fe4000f8e08ff */
[----:B------:R-:W-:Y:S01]  /*10a0*/  SEL R32, R32, RZ, !P1 ;  /* 0x000000ff20207207 */ /* 0x000fe20004800000 */
[----:B------:R-:W-:Y:S01]  /*10b0*/  HMMA.16816.F32.BF16 R24, R12, R34, R24 ;  /* 0x000000220c18723c */ /* 0x000fe20000041818 */
[----:B------:R-:W-:Y:S01]  /*10c0*/  IMAD.U32 R17, RZ, RZ, UR7 ;  /* 0x00000007ff117e24 */ /* 0x000fe2000f8e00ff */
[----:B------:R-:W-:Y:S01]  /*10d0*/  BAR.SYNC.DEFER_BLOCKING 0x0 ;  /* 0x0000000000007b1d */ /* 0x000fe20000010000 */
[----:B------:R-:W-:Y:S02]  /*10e0*/  ISETP.NE.U32.AND P0, PT, R32, RZ, PT ;  /* 0x000000ff2000720c */ /* 0x000fe40003f05070 */
[----:B------:R-:W-:Y:S01]  /*10f0*/  IMAD R17, R17, 0x400, R50 ;  /* 0x0000040011117824 */ /* 0x000fe200078e0232 */
[----:B------:R-:W-:Y:S01]  /*1100*/  LEA R32, R46, UR15, 0x1 ;  /* 0x0000000f2e207c11 */ /* 0x000fe2000f8e08ff */
[----:B------:R-:W-:Y:S01]  /*1110*/  HMMA.16816.F32.BF16 R8, R12, R18, R8 ;  /* 0x000000120c08723c */ /* 0x000fe20000041808 */
[----:B------:R-:W-:Y:S01]  /*1120*/  LEA R35, R48, UR15, 0x1 ;  /* 0x0000000f30237c11 */ /* 0x000fe2000f8e08ff */
[----:B------:R-:W-:-:S05]  /*1130*/  ULEA UR15, UR4, UR12, 0xd ;  /* 0x0000000c040f7291 */ /* 0x000fca000f8e683f */
[----:B------:R-:W-:Y:S02]  /*1140*/  LEA R12, R44, UR16, 0x1 ;  /* 0x000000102c0c7c11 */ /* 0x000fe4000f8e08ff */
[----:B------:R-:W-:Y:S01]  /*1150*/  @!PT LDS RZ, [RZ] ;  /* 0x00000000fffff984 */ /* 0x000fe20000000800 */
[----:B------:R-:W-:Y:S01]  /*1160*/  @!PT LDS RZ, [RZ] ;  /* 0x00000000fffff984 */ /* 0x000fe20000000800 */
[----:B------:R-:W-:Y:S01]  /*1170*/  @!PT LDS RZ, [RZ] ;  /* 0x00000000fffff984 */ /* 0x000fe20000000800 */
[----:B------:R1:W-:Y:S01]  /*1180*/  LDGSTS.E.64 [R17], desc[UR20][R38.64], P0 ;  /* 0x0000000026117fae */ /* 0x0003e20008121a54 */
[----:B------:R-:W-:Y:S01]  /*1190*/  ISETP.GE.AND P0, PT, R52, UR14, PT ;  /* 0x0000000e34007c0c */ /* 0x000fe2000bf06270 */
[----:B------:R-:W-:Y:S02]  /*11a0*/  UIADD3 UR14, UR14, -0x20, URZ ;  /* 0xffffffe00e0e7890 */ /* 0x000fe4000fffe03f */
[----:B------:R-:W0:Y:S01]  /*11b0*/  LDGDEPBAR ;  /* 0x00000000000079af */ /* 0x000e220000000000 */
[----:B------:R-:W-:-:S04]  /*11c0*/  SEL R16, RZ, 0x10, P0 ;  /* 0x00000010ff107807 */ /* 0x000fc80000000000 */
[----:B------:R-:W-:Y:S01]  /*11d0*/  SEL R16, R16, RZ, !P1 ;  /* 0x000000ff10107207 */ /* 0x000fe20004800000 */
[----:B-1----:R-:W-:-:S03]  /*11e0*/  IMAD.MOV.U32 R17, RZ, RZ, R5 ;  /* 0x000000ffff117224 */ /* 0x002fc600078e0005 */
[----:B------:R-:W-:Y:S01]  /*11f0*/  ISETP.NE.U32.AND P0, PT, R16, RZ, PT ;  /* 0x000000ff1000720c */ /* 0x000fe20003f05070 */
[----:B------:R-:W-:Y:S01]  /*1200*/  IMAD.MOV.U32 R16, RZ, RZ, R2 ;  /* 0x000000ffff107224 */ /* 0x000fe200078e0002 */
[----:B------:R-:W-:Y:S02]  /*1210*/  IADD3 R2, P1, R2, 0x40, RZ ;  /* 0x0000004002027810 */ /* 0x000fe40007f3e0ff */
[----:B------:R-:W-:-:S03]  /*1220*/  IADD3 R38, P4, R38, 0x40, RZ ;  /* 0x0000004026267810 */ /* 0x000fc60007f9e0ff */
[----:B------:R-:W-:Y:S02]  /*1230*/  IMAD.X R5, RZ, RZ, R5, P1 ;  /* 0x000000ffff057224 */ /* 0x000fe400008e0605 */
[----:B------:R-:W-:-:S04]  /*1240*/  IMAD.X R39, RZ, RZ, R39, P4 ;  /* 0x000000ffff277224 */ /* 0x000fc800020e0627 */
[----:B------:R1:W-:Y:S04]  /*1250*/  LDGSTS.E.BYPASS.128 [R33], desc[UR20][R36.64], P0 ;  /* 0x0000000024217fae */ /* 0x0003e80008101c54 */
[----:B------:R2:W-:Y:S04]  /*1260*/  LDGSTS.E.BYPASS.128 [R35], desc[UR20][R6.64], P0 ;  /* 0x0000000006237fae */ /* 0x0005e80008101c54 */
[----:B------:R3:W-:Y:S01]  /*1270*/  LDGSTS.E.BYPASS.128 [R53], desc[UR20][R16.64], P0 ;  /* 0x0000000010357fae */ /* 0x0007e20008101c54 */
[----:B-1----:R-:W-:Y:S02]  /*1280*/  IADD3 R36, P3, R36, 0x40, RZ ;  /* 0x0000004024247810 */ /* 0x002fe40007f7e0ff */
[----:B--2---:R-:W-:-:S03]  /*1290*/  IADD3 R6, P2, R6, 0x40, RZ ;  /* 0x0000004006067810 */ /* 0x004fc60007f5e0ff */
[----:B------:R-:W-:Y:S02]  /*12a0*/  IMAD.X R37, RZ, RZ, R37, P3 ;  /* 0x000000ffff257224 */ /* 0x000fe400018e0625 */
[----:B---3--:R-:W-:Y:S01]  /*12b0*/  IMAD.MOV.U32 R16, RZ, RZ, R0 ;  /* 0x000000ffff107224 */ /* 0x008fe200078e0000 */
[----:B------:R-:W-:Y:S01]  /*12c0*/  LEA R53, R42, UR15, 0x1 ;  /* 0x0000000f2a357c11 */ /* 0x000fe2000f8e08ff */
[----:B------:R-:W-:Y:S02]  /*12d0*/  IMAD.MOV.U32 R17, RZ, RZ, R3 ;  /* 0x000000ffff117224 */ /* 0x000fe400078e0003 */
[----:B------:R-:W-:-:S03]  /*12e0*/  IMAD.X R7, RZ, RZ, R7, P2 ;  /* 0x000000ffff077224 */ /* 0x000fc600010e0607 */
[----:B------:R1:W-:Y:S01]  /*12f0*/  LDGSTS.E.BYPASS.128 [R32], desc[UR20][R16.64], P0 ;  /* 0x0000000010207fae */ /* 0x0003e20008101c54 */
[----:B------:R-:W-:-:S03]  /*1300*/  IADD3 R0, P0, R0, 0x40, RZ ;  /* 0x0000004000007810 */ /* 0x000fc60007f1e0ff */
[----:B------:R-:W0:Y:S02]  /*1310*/  LDGDEPBAR ;  /* 0x00000000000079af */ /* 0x000e240000000000 */
[----:B------:R-:W-:Y:S01]  /*1320*/  IMAD.X R3, RZ, RZ, R3, P0 ;  /* 0x000000ffff037224 */ /* 0x000fe200000e0603 */
[----:B------:R-:W-:-:S04]  /*1330*/  DEPBAR.LE SB0, 0x2 ;  /* 0x000080800000791a */ /* 0x000fc80000000000 */
[----:B------:R-:W-:Y:S06]  /*1340*/  BAR.SYNC.DEFER_BLOCKING 0x0 ;  /* 0x0000000000007b1d */ /* 0x000fec0000010000 */
[----:B------:R-:W2:Y:S04]  /*1350*/  LDSM.16.M88.4 R12, [R12] ;  /* 0x000000000c0c783b */ /* 0x000ea80000000200 */
[----:B-1----:R1:W3:Y:S04]  /*1360*/  LDSM.16.M88.4 R32, [R53] ;  /* 0x000000003520783b */ /* 0x0022e80000000200 */
[----:B------:R1:W4:Y:S01]  /*1370*/  LDSM.16.M88.4 R16, [R53+0x1000] ;  /* 0x001000003510783b */ /* 0x0003220000000200 */
[----:B------:R-:W-:Y:S05]  /*1380*/  @!P5 BRA `(.L_x_1) ;  /* 0xfffffff800d4d947 */ /* 0x000fea000383ffff */
.L_x_0:
[----:B------:R-:W-:Y:S01]  /*1390*/  IABS R0, UR19 ;  /* 0x0000001300007c13 */ /* 0x000fe20008000000 */
[----:B------:R-:W-:-:S04]  /*13a0*/  DEPBAR.LE SB0, 0x0 ;  /* 0x000080000000791a */ /* 0x000fc80000000000 */
[----:B------:R-:W-:Y:S01]  /*13b0*/  R2UR UR6, R0 ;  /* 0x00000000000672ca */ /* 0x000fe200000e0000 */
[C---:B------:R-:W-:Y:S01]  /*13c0*/  IMAD.SHL.U32 R0, R4.reuse, 0x2, RZ ;  /* 0x0000000204007824 */ /* 0x040fe200078e00ff */
[C---:B------:R-:W-:Y:S01]  /*13d0*/  LOP3.LUT R2, R4.reuse, 0x1f, RZ, 0xc0, !PT ;  /* 0x0000001f04027812 */ /* 0x040fe200078ec0ff */
[----:B------:R-:W-:Y:S01]  /*13e0*/  IMAD.SHL.U32 R3, R43, 0x8, RZ ;  /* 0x000000082b037824 */ /* 0x000fe200078e00ff */
[----:B------:R-:W-:Y:S01]  /*13f0*/  F2FP.BF16.F32.PACK_AB R29, R29, R28 ;  /* 0x0000001c1d1d723e */ /* 0x000fe200000010ff */
[----:B------:R-:W-:Y:S01]  /*1400*/  IMAD.SHL.U32 R5, R4, 0x8, RZ ;  /* 0x0000000804057824 */ /* 0x000fe200078e00ff */
[----:B------:R-:W-:Y:S01]  /*1410*/  SHF.R.U32.HI R2, RZ, 0x2, R2 ;  /* 0x00000002ff027819 */ /* 0x000fe20000011602 */
[----:B------:R-:W-:Y:S01]  /*1420*/  UISETP.GE.AND UP2, UPT, UR19, URZ, UPT ;  /* 0x0000003f1300728c */ /* 0x000fe2000bf46270 */
[----:B------:R-:W-:Y:S01]  /*1430*/  LOP3.LUT R3, R3, 0x6, R0, 0xf8, !PT ;  /* 0x0000000603037812 */ /* 0x000fe200078ef800 */
[----:B------:R-:W-:Y:S01]  /*1440*/  IMAD.SHL.U32 R0, R43, 0x2, RZ ;  /* 0x000000022b007824 */ /* 0x000fe200078e00ff */
[----:B------:R-:W-:Y:S01]  /*1450*/  F2FP.BF16.F32.PACK_AB R31, R31, R30 ;  /* 0x0000001e1f1f723e */ /* 0x000fe200000010ff */
[----:B------:R-:W-:Y:S01]  /*1460*/  IMAD.U32 R6, RZ, RZ, UR18 ;  /* 0x00000012ff067e24 */ /* 0x000fe2000f8e00ff */
[----:B------:R-:W-:Y:S01]  /*1470*/  F2FP.BF16.F32.PACK_AB R25, R25, R24 ;  /* 0x000000181919723e */ /* 0x000fe200000010ff */
[----:B------:R-:W-:Y:S01]  /*1480*/  IMAD R2, R2, 0x88, R3 ;  /* 0x0000008802027824 */ /* 0x000fe200078e0203 */
[----:B------:R-:W-:Y:S01]  /*1490*/  LOP3.LUT R45, R0, R45, RZ, 0xfc, !PT ;  /* 0x0000002d002d7212 */ /* 0x000fe200078efcff */
[----:B------:R-:W-:Y:S01]  /*14a0*/  UIMAD.WIDE.U32 UR4, UR11, UR6, URZ ;  /* 0x000000060b0472a5 */ /* 0x000fe2000f8e003f */
[----:B------:R-:W-:-:S02]  /*14b0*/  LOP3.LUT R0, R5, 0x78, RZ, 0xc0, !PT ;  /* 0x0000007805007812 */ /* 0x000fc400078ec0ff */
[----:B------:R-:W-:Y:S01]  /*14c0*/  F2FP.BF16.F32.PACK_AB R27, R27, R26 ;  /* 0x0000001a1b1b723e */ /* 0x000fe200000010ff */
[----:B------:R-:W-:Y:S01]  /*14d0*/  UIMAD UR5, UR5, UR17, UR6 ;  /* 0x00000011050572a4 */ /* 0x000fe2000f8e0206 */
[----:B------:R-:W-:Y:S01]  /*14e0*/  F2FP.BF16.F32.PACK_AB R21, R21, R20 ;  /* 0x000000141515723e */ /* 0x000fe200000010ff */
[----:B------:R-:W-:Y:S01]  /*14f0*/  IMAD R45, R45, 0x88, R0 ;  /* 0x000000882d2d7824 */ /* 0x000fe200078e0200 */
[----:B------:R-:W-:Y:S01]  /*1500*/  F2FP.BF16.F32.PACK_AB R23, R23, R22 ;  /* 0x000000161717723e */ /* 0x000fe200000010ff */
[----:B------:R-:W-:Y:S01]  /*1510*/  UISETP.GT.U32.AND UP1, UPT, UR22, UR5, UPT ;  /* 0x000000051600728c */ /* 0x000fe2000bf24070 */
[----:B------:R-:W-:Y:S02]  /*1520*/  F2FP.BF16.F32.PACK_AB R9, R9, R8 ;  /* 0x000000080909723e */ /* 0x000fe400000010ff */
[----:B------:R-:W-:Y:S02]  /*1530*/  F2FP.BF16.F32.PACK_AB R11, R11, R10 ;  /* 0x0000000a0b0b723e */ /* 0x000fe400000010ff */
[----:B------:R-:W-:Y:S01]  /*1540*/  LEA R0, R2, UR10, 0x1 ;  /* 0x0000000a02007c11 */ /* 0x000fe2000f8e08ff */
[----:B------:R-:W-:Y:S01]  /*1550*/  BAR.SYNC.DEFER_BLOCKING 0x0 ;  /* 0x0000000000007b1d */ /* 0x000fe20000010000 */
[----:B------:R-:W-:-:S02]  /*1560*/  LEA R45, R45, UR10, 0x1 ;  /* 0x0000000a2d2d7c11 */ /* 0x000fc4000f8e08ff */
[----:B------:R-:W-:Y:S02]  /*1570*/  SHF.R.U32.HI R4, RZ, 0x4, R4 ;  /* 0x00000004ff047819 */ /* 0x000fe40000011604 */
[----:B------:R-:W-:-:S03]  /*1580*/  @!UP1 UIADD3 UR5, UR5, -UR22, URZ ;  /* 0x8000001605059290 */ /* 0x000fc6000fffe03f */
[----:B------:R-:W5:Y:S01]  /*1590*/  LDC.64 R2, c[0x0][0x220] ;  /* 0x00008800ff027b82 */ /* 0x000f620000000a00 */
[----:B------:R-:W-:Y:S01]  /*15a0*/  LOP3.LUT R5, R6, 0x78, R5, 0xf8, !PT ;  /* 0x0000007806057812 */ /* 0x000fe200078ef805 */
[----:B------:R-:W-:-:S03]  /*15b0*/  UISETP.GT.U32.AND UP1, UPT, UR22, UR5, UPT ;  /* 0x000000051600728c */ /* 0x000fc6000bf24070 */
[----:B------:R-:W-:-:S08]  /*15c0*/  ISETP.GE.AND P0, PT, R5, 0xc00, PT ;  /* 0x00000c000500780c */ /* 0x000fd00003f06270 */
[----:B------:R-:W-:Y:S01]  /*15d0*/  @!UP1 UIADD3 UR5, UR5, -UR22, URZ ;  /* 0x8000001605059290 */ /* 0x000fe2000fffe03f */
[----:B------:R-:W-:Y:S03]  /*15e0*/  STS [R0], R29 ;  /* 0x0000001d00007388 */ /* 0x000fe60000000800 */
[----:B------:R-:W-:Y:S01]  /*15f0*/  @!UP2 UIADD3 UR5, -UR5, URZ, URZ ;  /* 0x0000003f0505a290 */ /* 0x000fe2000fffe13f */
[----:B------:R-:W-:Y:S03]  /*1600*/  STS [R0+0x880], R31 ;  /* 0x0008801f00007388 */ /* 0x000fe60000000800 */
[----:B------:R-:W-:Y:S01]  /*1610*/  USEL UR5, UR9, UR5, !UP0 ;  /* 0x0000000509057287 */ /* 0x000fe2000c000000 */
[----:B-1---5:R-:W-:Y:S01]  /*1620*/  IMAD.WIDE R2, R5, 0x2, R2 ;  /* 0x0000000205027825 */ /* 0x022fe200078e0202 */
[----:B------:R-:W-:Y:S02]  /*1630*/  STS [R0+0x40], R25 ;  /* 0x0000401900007388 */ /* 0x000fe40000000800 */
[----:B------:R-:W-:-:S02]  /*1640*/  ULEA UR5, UR8, UR5, 0x3 ;  /* 0x0000000508057291 */ /* 0x000fc4000f8e183f */
[----:B------:R-:W-:Y:S02]  /*1650*/  STS [R0+0x8c0], R27 ;  /* 0x0008c01b00007388 */ /* 0x000fe40000000800 */
[----:B------:R-:W-:Y:S02]  /*1660*/  USHF.L.U32 UR5, UR5, 0x4, URZ ;  /* 0x0000000405057899 */ /* 0x000fe4000800063f */
[----:B------:R-:W-:Y:S04]  /*1670*/  STS [R0+0x80], R21 ;  /* 0x0000801500007388 */ /* 0x000fe80000000800 */
[----:B------:R-:W-:Y:S04]  /*1680*/  STS [R0+0x900], R23 ;  /* 0x0009001700007388 */ /* 0x000fe80000000800 */
[----:B------:R-:W-:Y:S04]  /*1690*/  STS [R0+0xc0], R9 ;  /* 0x0000c00900007388 */ /* 0x000fe80000000800 */
[----:B------:R1:W-:Y:S01]  /*16a0*/  STS [R0+0x940], R11 ;  /* 0x0009400b00007388 */ /* 0x0003e20000000800 */
[----:B------:R-:W-:Y:S01]  /*16b0*/  BAR.SYNC.DEFER_BLOCKING 0x0 ;  /* 0x0000000000007b1d */ /* 0x000fe20000010000 */
[----:B-1----:R-:W-:-:S04]  /*16c0*/  SGXT.U32 R0, R4, 0x3 ;  /* 0x000000030400781a */ /* 0x002fc80000000000 */
[----:B------:R-:W-:-:S04]  /*16d0*/  LOP3.LUT R0, R0, UR5, RZ, 0xfc, !PT ;  /* 0x0000000500007c12 */ /* 0x000fc8000f8efcff */
[----:B------:R-:W-:Y:S02]  /*16e0*/  ISETP.LT.AND P1, PT, R0, 0x1, !P0 ;  /* 0x000000010000780c */ /* 0x000fe40004721270 */
[----:B------:R-:W-:Y:S01]  /*16f0*/  ISETP.GT.AND P0, PT, RZ, UR5, !P0 ;  /* 0x00000005ff007c0c */ /* 0x000fe2000c704270 */
[----:B--2---:R-:W1:Y:S10]  /*1700*/  LDS.128 R12, [R45] ;  /* 0x000000002d0c7984 */ /* 0x004e740000000c00 */
[----:B-1----:R1:W-:Y:S02]  /*1710*/  @P1 STG.E.128 desc[UR20][R2.64], R12 ;  /* 0x0000000c02001986 */ /* 0x0023e4000c101d14 */
[----:B------:R-:W-:Y:S05]  /*1720*/  @!P0 EXIT ;  /* 0x000000000000894d */ /* 0x000fea0003800000 */
[----:B------:R-:W1:Y:S04]  /*1730*/  LDS.128 R44, [R45+0x880] ;  /* 0x000880002d2c7984 */ /* 0x000e680000000c00 */
[----:B-1----:R-:W-:Y:S01]  /*1740*/  STG.E.128 desc[UR20][R2.64], R44 ;  /* 0x0000002c02007986 */ /* 0x002fe2000c101d14 */
[----:B------:R-:W-:Y:S05]  /*1750*/  EXIT ;  /* 0x000000000000794d */ /* 0x000fea0003800000 */
.L_x_2:
[----:B------:R-:W-:-:S00]  /*1760*/  BRA `(.L_x_2) ;  /* 0xfffffffc00fc7947 */ /* 0x000fc0000383ffff */
[----:B------:R-:W-:-:S00]  /*1770*/  NOP ;  /* 0x0000000000007918 */ /* 0x000fc00000000000 */
        /* <DEDUP_REMOVED lines=8> */
.L_x_3:


//--------------------- .nv.shared.triton_mm      --------------------------
	.section	.nv.shared.triton_mm,"aw",@nobits
	.sectionflags	@""
	.align	16
	.zero		1024


//--------------------- .nv.constant0.triton_mm   --------------------------
	.section	.nv.constant0.triton_mm,"a",@progbits
	.sectionflags	@""
	.align	4
.nv.constant0.triton_mm:
	.zero		556
